//
// Generated by NVIDIA NVVM Compiler
//
// Compiler Build ID: CL-36424714
// Cuda compilation tools, release 13.0, V13.0.88
// Based on NVVM 20.0.0
//

.version 9.0
.target sm_100
.address_size 64

	// .globl	_Z21convolution_2D_kernelPfS_ii
.const .align 4 .b8 F[36];
// _ZZ21convolution_2D_kernelPfS_iiE2Ns has been demoted

.visible .entry _Z21convolution_2D_kernelPfS_ii(
	.param .u64 .ptr .align 1 _Z21convolution_2D_kernelPfS_ii_param_0,
	.param .u64 .ptr .align 1 _Z21convolution_2D_kernelPfS_ii_param_1,
	.param .u32 _Z21convolution_2D_kernelPfS_ii_param_2,
	.param .u32 _Z21convolution_2D_kernelPfS_ii_param_3
)
{
	.reg .pred 	%p<63>;
	.reg .b32 	%r<39>;
	.reg .b32 	%f<96>;
	.reg .b64 	%rd<28>;
	// demoted variable
	.shared .align 4 .b8 _ZZ21convolution_2D_kernelPfS_iiE2Ns[4096];
	ld.param.u64 	%rd8, [_Z21convolution_2D_kernelPfS_ii_param_0];
	ld.param.u64 	%rd9, [_Z21convolution_2D_kernelPfS_ii_param_1];
	ld.param.u32 	%r13, [_Z21convolution_2D_kernelPfS_ii_param_2];
	ld.param.u32 	%r14, [_Z21convolution_2D_kernelPfS_ii_param_3];
	cvta.to.global.u64 	%rd1, %rd9;
	cvta.to.global.u64 	%rd2, %rd8;
	mov.u32 	%r15, %ctaid.x;
	shl.b32 	%r16, %r15, 5;
	mov.u32 	%r1, %tid.x;
	add.s32 	%r2, %r16, %r1;
	mov.u32 	%r17, %ctaid.y;
	shl.b32 	%r18, %r17, 5;
	mov.u32 	%r3, %tid.y;
	add.s32 	%r4, %r18, %r3;
	setp.lt.s32 	%p4, %r4, %r14;
	setp.lt.s32 	%p5, %r2, %r13;
	and.pred  	%p1, %p5, %p4;
	mul.lo.s32 	%r5, %r13, %r4;
	add.s32 	%r6, %r5, %r2;
	mul.wide.s32 	%rd10, %r6, 4;
	add.s64 	%rd3, %rd2, %rd10;
	shl.b32 	%r19, %r3, 7;
	mov.u32 	%r20, _ZZ21convolution_2D_kernelPfS_iiE2Ns;
	add.s32 	%r21, %r20, %r19;
	shl.b32 	%r22, %r1, 2;
	add.s32 	%r7, %r21, %r22;
	not.pred 	%p6, %p1;
	@%p6 bra 	$L__BB0_2;
	ld.global.f32 	%f37, [%rd3];
	st.shared.f32 	[%r7], %f37;
	bra.uni 	$L__BB0_3;
$L__BB0_2:
	mov.b32 	%r23, 0;
	st.shared.u32 	[%r7], %r23;
$L__BB0_3:
	bar.sync 	0;
	mov.f32 	%f90, 0f00000000;
	@%p1 bra 	$L__BB0_29;
	add.s32 	%r24, %r4, -1;
	setp.ne.s32 	%p7, %r4, 0;
	setp.le.s32 	%p8, %r4, %r14;
	and.pred  	%p2, %p7, %p8;
	mul.lo.s32 	%r8, %r24, %r13;
	cvt.s64.s32 	%rd11, %r8;
	cvt.s64.s32 	%rd4, %r2;
	add.s64 	%rd12, %rd4, %rd11;
	shl.b64 	%rd13, %rd12, 2;
	add.s64 	%rd5, %rd2, %rd13;
	@%p2 bra 	$L__BB0_5;
	bra.uni 	$L__BB0_7;
$L__BB0_5:
	setp.lt.s32 	%p9, %r2, 1;
	setp.gt.s32 	%p10, %r2, %r13;
	or.pred  	%p11, %p9, %p10;
	@%p11 bra 	$L__BB0_7;
	ld.const.f32 	%f40, [F];
	ld.global.f32 	%f41, [%rd5+-4];
	fma.rn.f32 	%f90, %f40, %f41, 0f00000000;
$L__BB0_7:
	setp.lt.s32 	%p12, %r2, %r13;
	setp.gt.s32 	%p13, %r2, -1;
	and.pred  	%p3, %p13, %p12;
	and.pred  	%p14, %p2, %p3;
	not.pred 	%p15, %p14;
	@%p15 bra 	$L__BB0_9;
	ld.const.f32 	%f42, [F+4];
	add.s32 	%r25, %r2, %r8;
	mul.wide.s32 	%rd14, %r25, 4;
	add.s64 	%rd15, %rd2, %rd14;
	ld.global.f32 	%f43, [%rd15];
	fma.rn.f32 	%f90, %f42, %f43, %f90;
$L__BB0_9:
	not.pred 	%p16, %p2;
	@%p16 bra 	$L__BB0_12;
	add.s32 	%r26, %r2, 1;
	setp.lt.s32 	%p17, %r2, -1;
	setp.ge.s32 	%p18, %r26, %r13;
	or.pred  	%p19, %p17, %p18;
	@%p19 bra 	$L__BB0_12;
	ld.const.f32 	%f44, [F+8];
	ld.global.f32 	%f45, [%rd5+4];
	fma.rn.f32 	%f90, %f44, %f45, %f90;
$L__BB0_12:
	setp.ge.s32 	%p20, %r4, %r14;
	cvt.s64.s32 	%rd16, %r5;
	add.s64 	%rd17, %rd4, %rd16;
	shl.b64 	%rd18, %rd17, 2;
	add.s64 	%rd6, %rd2, %rd18;
	@%p20 bra 	$L__BB0_15;
	setp.lt.s32 	%p21, %r2, 1;
	setp.gt.s32 	%p22, %r2, %r13;
	or.pred  	%p23, %p21, %p22;
	@%p23 bra 	$L__BB0_15;
	ld.const.f32 	%f46, [F+12];
	ld.global.f32 	%f47, [%rd6+-4];
	fma.rn.f32 	%f90, %f46, %f47, %f90;
$L__BB0_15:
	setp.ge.s32 	%p24, %r4, %r14;
	not.pred 	%p25, %p3;
	or.pred  	%p26, %p24, %p25;
	@%p26 bra 	$L__BB0_17;
	ld.const.f32 	%f48, [F+16];
	ld.global.f32 	%f49, [%rd3];
	fma.rn.f32 	%f90, %f48, %f49, %f90;
$L__BB0_17:
	setp.ge.s32 	%p27, %r4, %r14;
	@%p27 bra 	$L__BB0_20;
	add.s32 	%r27, %r2, 1;
	setp.lt.s32 	%p28, %r2, -1;
	setp.ge.s32 	%p29, %r27, %r13;
	or.pred  	%p30, %p28, %p29;
	@%p30 bra 	$L__BB0_20;
	ld.const.f32 	%f50, [F+20];
	ld.global.f32 	%f51, [%rd6+4];
	fma.rn.f32 	%f90, %f50, %f51, %f90;
$L__BB0_20:
	add.s32 	%r11, %r4, 1;
	setp.ge.s32 	%p31, %r11, %r14;
	add.s32 	%r12, %r5, %r13;
	cvt.s64.s32 	%rd19, %r12;
	add.s64 	%rd20, %rd4, %rd19;
	shl.b64 	%rd21, %rd20, 2;
	add.s64 	%rd7, %rd2, %rd21;
	@%p31 bra 	$L__BB0_23;
	setp.lt.s32 	%p32, %r2, 1;
	setp.gt.s32 	%p33, %r2, %r13;
	or.pred  	%p34, %p32, %p33;
	@%p34 bra 	$L__BB0_23;
	ld.const.f32 	%f52, [F+24];
	ld.global.f32 	%f53, [%rd7+-4];
	fma.rn.f32 	%f90, %f52, %f53, %f90;
$L__BB0_23:
	setp.ge.s32 	%p35, %r11, %r14;
	or.pred  	%p37, %p35, %p25;
	@%p37 bra 	$L__BB0_25;
	ld.const.f32 	%f54, [F+28];
	add.s32 	%r28, %r2, %r12;
	mul.wide.s32 	%rd22, %r28, 4;
	add.s64 	%rd23, %rd2, %rd22;
	ld.global.f32 	%f55, [%rd23];
	fma.rn.f32 	%f90, %f54, %f55, %f90;
$L__BB0_25:
	setp.ge.s32 	%p38, %r11, %r14;
	@%p38 bra 	$L__BB0_28;
	add.s32 	%r29, %r2, 1;
	setp.lt.s32 	%p39, %r2, -1;
	setp.ge.s32 	%p40, %r29, %r13;
	or.pred  	%p41, %p39, %p40;
	@%p41 bra 	$L__BB0_28;
	ld.const.f32 	%f56, [F+32];
	ld.global.f32 	%f57, [%rd7+4];
	fma.rn.f32 	%f90, %f56, %f57, %f90;
$L__BB0_28:
	add.s64 	%rd25, %rd1, %rd10;
	st.global.f32 	[%rd25], %f90;
	bra.uni 	$L__BB0_48;
$L__BB0_29:
	add.s32 	%r9, %r1, -1;
	add.s32 	%r10, %r3, -33;
	setp.lt.u32 	%p42, %r10, -32;
	setp.gt.u32 	%p43, %r9, 31;
	or.pred  	%p44, %p43, %p42;
	mov.f32 	%f79, 0f00000000;
	@%p44 bra 	$L__BB0_31;
	ld.const.f32 	%f59, [F];
	ld.shared.f32 	%f60, [%r7+-132];
	fma.rn.f32 	%f79, %f59, %f60, 0f00000000;
$L__BB0_31:
	setp.lt.u32 	%p45, %r10, -32;
	setp.gt.u32 	%p46, %r1, 31;
	or.pred  	%p47, %p46, %p45;
	@%p47 bra 	$L__BB0_33;
	ld.const.f32 	%f61, [F+4];
	ld.shared.f32 	%f62, [%r7+-128];
	fma.rn.f32 	%f79, %f61, %f62, %f79;
$L__BB0_33:
	setp.lt.u32 	%p48, %r10, -32;
	setp.gt.u32 	%p49, %r1, 30;
	or.pred  	%p50, %p49, %p48;
	@%p50 bra 	$L__BB0_35;
	ld.const.f32 	%f63, [F+8];
	ld.shared.f32 	%f64, [%r7+-124];
	fma.rn.f32 	%f79, %f63, %f64, %f79;
$L__BB0_35:
	or.b32  	%r31, %r9, %r3;
	setp.gt.u32 	%p51, %r31, 31;
	@%p51 bra 	$L__BB0_37;
	ld.const.f32 	%f65, [F+12];
	ld.shared.f32 	%f66, [%r7+-4];
	fma.rn.f32 	%f79, %f65, %f66, %f79;
$L__BB0_37:
	or.b32  	%r32, %r1, %r3;
	and.b32  	%r33, %r32, 992;
	setp.ne.s32 	%p52, %r33, 0;
	@%p52 bra 	$L__BB0_39;
	ld.const.f32 	%f67, [F+16];
	ld.shared.f32 	%f68, [%r7];
	fma.rn.f32 	%f79, %f67, %f68, %f79;
$L__BB0_39:
	setp.gt.u32 	%p53, %r3, 31;
	setp.gt.u32 	%p54, %r1, 30;
	or.pred  	%p55, %p54, %p53;
	@%p55 bra 	$L__BB0_41;
	ld.const.f32 	%f69, [F+20];
	ld.shared.f32 	%f70, [%r7+4];
	fma.rn.f32 	%f79, %f69, %f70, %f79;
$L__BB0_41:
	setp.gt.u32 	%p56, %r9, 31;
	setp.gt.u32 	%p57, %r3, 30;
	or.pred  	%p58, %p56, %p57;
	@%p58 bra 	$L__BB0_43;
	ld.const.f32 	%f71, [F+24];
	ld.shared.f32 	%f72, [%r7+124];
	fma.rn.f32 	%f79, %f71, %f72, %f79;
$L__BB0_43:
	setp.gt.u32 	%p59, %r3, 30;
	setp.gt.u32 	%p60, %r1, 31;
	or.pred  	%p61, %p60, %p59;
	@%p61 bra 	$L__BB0_45;
	ld.const.f32 	%f73, [F+28];
	ld.shared.f32 	%f74, [%r7+128];
	fma.rn.f32 	%f79, %f73, %f74, %f79;
$L__BB0_45:
	max.u32 	%r38, %r1, %r3;
	setp.gt.u32 	%p62, %r38, 30;
	@%p62 bra 	$L__BB0_47;
	ld.const.f32 	%f75, [F+32];
	ld.shared.f32 	%f76, [%r7+132];
	fma.rn.f32 	%f79, %f75, %f76, %f79;
$L__BB0_47:
	add.s64 	%rd27, %rd1, %rd10;
	st.global.f32 	[%rd27], %f79;
$L__BB0_48:
	ret;

}


// ===== COMPILED SASS (sm_100) =====

	.target	sm_100

	.elftype	@"ET_EXEC"


//--------------------- .note.nv.tkinfo           --------------------------
	.section	.note.nv.tkinfo,"",@"SHT_NOTE"
	.sectionflags	@"SHF_NOTE_NV_TKINFO"
	.tkinfo
        /*0018*/ 	.word	0x00000002
        /*0030*/ 	.string	""
        /*0030*/ 	.string	"ptxas"
        /*0030*/ 	.string	"Cuda compilation tools, release 13.0, V13.0.88"
        /*0030*/ 	.string	"Build cuda_13.0.r13.0/compiler.36424714_0"
        /*0030*/ 	.string	"-arch sm_100 -m 64 "



//--------------------- .note.nv.cuinfo           --------------------------
	.section	.note.nv.cuinfo,"",@"SHT_NOTE"
	.sectionflags	@"SHF_NOTE_NV_CUINFO"
        /*0018*/ 	.short	0x0002
        /*001a*/ 	.short	0x0064
        /*001c*/ 	.short	0x0082
	.zero		2


//--------------------- .nv.info                  --------------------------
	.section	.nv.info,"",@"SHT_CUDA_INFO"
	.align	4


	//----- nvinfo : EIATTR_REGCOUNT
	.align		4
        /*0000*/ 	.byte	0x04, 0x2f
        /*0002*/ 	.short	(.L_2 - .L_1)
	.align		4
.L_1:
        /*0004*/ 	.word	index@(_Z21convolution_2D_kernelPfS_ii)
        /*0008*/ 	.word	0x0000001a


	//----- nvinfo : EIATTR_FRAME_SIZE
	.align		4
.L_2:
        /*000c*/ 	.byte	0x04, 0x11
        /*000e*/ 	.short	(.L_4 - .L_3)
	.align		4
.L_3:
        /*0010*/ 	.word	index@(_Z21convolution_2D_kernelPfS_ii)
        /*0014*/ 	.word	0x00000000


	//----- nvinfo : EIATTR_MIN_STACK_SIZE
	.align		4
.L_4:
        /*0018*/ 	.byte	0x04, 0x12
        /*001a*/ 	.short	(.L_6 - .L_5)
	.align		4
.L_5:
        /*001c*/ 	.word	index@(_Z21convolution_2D_kernelPfS_ii)
        /*0020*/ 	.word	0x00000000
.L_6:


//--------------------- .nv.compat                --------------------------
	.section	.nv.compat,"",@"SHT_CUDA_COMPAT_INFO"
	.align	4
        /*0000*/ 	.byte	0x02, 0x09, 0x00, 0x00, 0x02, 0x02, 0x01, 0x00, 0x02, 0x05, 0x05, 0x00, 0x03, 0x07, 0x01, 0x01
        /*0010*/ 	.byte	0x02, 0x03, 0x00, 0x00, 0x02, 0x06, 0x01, 0x00, 0x04, 0x0b, 0x08, 0x00, 0x09, 0x00, 0x00, 0x00
        /*0020*/ 	.byte	0x00, 0x00, 0x00, 0x00


//--------------------- .nv.info._Z21convolution_2D_kernelPfS_ii --------------------------
	.section	.nv.info._Z21convolution_2D_kernelPfS_ii,"",@"SHT_CUDA_INFO"
	.sectionflags	@""
	.align	4


	//----- nvinfo : EIATTR_CUDA_API_VERSION
	.align		4
        /*0000*/ 	.byte	0x04, 0x37
        /*0002*/ 	.short	(.L_8 - .L_7)
.L_7:
        /*0004*/ 	.word	0x00000082


	//----- nvinfo : EIATTR_KPARAM_INFO
	.align		4
.L_8:
        /*0008*/ 	.byte	0x04, 0x17
        /*000a*/ 	.short	(.L_10 - .L_9)
.L_9:
        /*000c*/ 	.word	0x00000000
        /*0010*/ 	.short	0x0003
        /*0012*/ 	.short	0x0014
        /*0014*/ 	.byte	0x00, 0xf0, 0x11, 0x00


	//----- nvinfo : EIATTR_KPARAM_INFO
	.align		4
.L_10:
        /*0018*/ 	.byte	0x04, 0x17
        /*001a*/ 	.short	(.L_12 - .L_11)
.L_11:
        /*001c*/ 	.word	0x00000000
        /*0020*/ 	.short	0x0002
        /*0022*/ 	.short	0x0010
        /*0024*/ 	.byte	0x00, 0xf0, 0x11, 0x00


	//----- nvinfo : EIATTR_KPARAM_INFO
	.align		4
.L_12:
        /*0028*/ 	.byte	0x04, 0x17
        /*002a*/ 	.short	(.L_14 - .L_13)
.L_13:
        /*002c*/ 	.word	0x00000000
        /*0030*/ 	.short	0x0001
        /*0032*/ 	.short	0x0008
        /*0034*/ 	.byte	0x00, 0xf5, 0x21, 0x00


	//----- nvinfo : EIATTR_KPARAM_INFO
	.align		4
.L_14:
        /*0038*/ 	.byte	0x04, 0x17
        /*003a*/ 	.short	(.L_16 - .L_15)
.L_15:
        /*003c*/ 	.word	0x00000000
        /*0040*/ 	.short	0x0000
        /*0042*/ 	.short	0x0000
        /*0044*/ 	.byte	0x00, 0xf5, 0x21, 0x00


	//----- nvinfo : EIATTR_SPARSE_MMA_MASK
	.align		4
.L_16:
        /*0048*/ 	.byte	0x03, 0x50
        /*004a*/ 	.short	0x0000


	//----- nvinfo : EIATTR_MAXREG_COUNT
	.align		4
        /*004c*/ 	.byte	0x03, 0x1b
        /*004e*/ 	.short	0x00ff


	//----- nvinfo : EIATTR_NUM_BARRIERS
	.align		4
        /*0050*/ 	.byte	0x02, 0x4c
        /*0052*/ 	.byte	0x01
	.zero		1


	//----- nvinfo : EIATTR_MERCURY_ISA_VERSION
	.align		4
        /*0054*/ 	.byte	0x03, 0x5f
        /*0056*/ 	.short	0x0101


	//----- nvinfo : EIATTR_VRC_CTA_INIT_COUNT
	.align		4
        /*0058*/ 	.byte	0x02, 0x4a
	.zero		1
	.zero		1


	//----- nvinfo : EIATTR_EXIT_INSTR_OFFSETS
	.align		4
        /*005c*/ 	.byte	0x04, 0x1c
        /*005e*/ 	.short	(.L_18 - .L_17)


	//   ....[0]....
.L_17:
        /*0060*/ 	.word	0x00000660


	//   ....[1]....
        /*0064*/ 	.word	0x00000960


	//----- nvinfo : EIATTR_CRS_STACK_SIZE
	.align		4
.L_18:
        /*0068*/ 	.byte	0x04, 0x1e
        /*006a*/ 	.short	(.L_20 - .L_19)
.L_19:
        /*006c*/ 	.word	0x00000000


	//----- nvinfo : EIATTR_CBANK_PARAM_SIZE
	.align		4
.L_20:
        /*0070*/ 	.byte	0x03, 0x19
        /*0072*/ 	.short	0x0018


	//----- nvinfo : EIATTR_PARAM_CBANK
	.align		4
        /*0074*/ 	.byte	0x04, 0x0a
        /*0076*/ 	.short	(.L_22 - .L_21)
	.align		4
.L_21:
        /*0078*/ 	.word	index@(.nv.constant0._Z21convolution_2D_kernelPfS_ii)
        /*007c*/ 	.short	0x0380
        /*007e*/ 	.short	0x0018


	//----- nvinfo : EIATTR_SW_WAR
	.align		4
.L_22:
        /*0080*/ 	.byte	0x04, 0x36
        /*0082*/ 	.short	(.L_24 - .L_23)
.L_23:
        /*0084*/ 	.word	0x00000008
.L_24:


//--------------------- .nv.callgraph             --------------------------
	.section	.nv.callgraph,"",@"SHT_CUDA_CALLGRAPH"
	.align	4
	.sectionentsize	8
	.align		4
        /*0000*/ 	.word	0x00000000
	.align		4
        /*0004*/ 	.word	0xffffffff
	.align		4
        /*0008*/ 	.word	0x00000000
	.align		4
        /*000c*/ 	.word	0xfffffffe
	.align		4
        /*0010*/ 	.word	0x00000000
	.align		4
        /*0014*/ 	.word	0xfffffffd
	.align		4
        /*0018*/ 	.word	0x00000000
	.align		4
        /*001c*/ 	.word	0xfffffffc


//--------------------- .nv.constant3             --------------------------
	.section	.nv.constant3,"a",@progbits
	.align	4
.nv.constant3:
	.type		F,@object
	.size		F,(.L_0 - F)
F:
	.zero		36
.L_0:


//--------------------- .text._Z21convolution_2D_kernelPfS_ii --------------------------
	.section	.text._Z21convolution_2D_kernelPfS_ii,"ax",@progbits
	.align	128
        .global         _Z21convolution_2D_kernelPfS_ii
        .type           _Z21convolution_2D_kernelPfS_ii,@function
        .size           _Z21convolution_2D_kernelPfS_ii,(.L_x_4 - _Z21convolution_2D_kernelPfS_ii)
        .other          _Z21convolution_2D_kernelPfS_ii,@"STO_CUDA_ENTRY STV_DEFAULT"
_Z21convolution_2D_kernelPfS_ii:
.text._Z21convolution_2D_kernelPfS_ii:
[----:B------:R-:W-:Y:S01]  /*0000*/  LDC R1, c[0x0][0x37c] ;  /* 0x0000df00ff017b82 */ /* 0x000fe20000000800 */
[----:B------:R-:W0:Y:S01]  /*0010*/  S2R R12, SR_CTAID.Y ;  /* 0x00000000000c7919 */ /* 0x000e220000002600 */
[----:B------:R-:W1:Y:S06]  /*0020*/  LDCU.64 UR8, c[0x0][0x390] ;  /* 0x00007200ff0877ac */ /* 0x000e6c0008000a00 */
[----:B------:R-:W2:Y:S01]  /*0030*/  LDC.64 R4, c[0x0][0x380] ;  /* 0x0000e000ff047b82 */ /* 0x000ea20000000a00 */
[----:B------:R-:W0:Y:S01]  /*0040*/  S2R R10, SR_TID.Y ;  /* 0x00000000000a7919 */ /* 0x000e220000002200 */
[----:B------:R-:W3:Y:S01]  /*0050*/  LDCU.64 UR6, c[0x0][0x358] ;  /* 0x00006b00ff0677ac */ /* 0x000ee20008000a00 */
[----:B------:R-:W4:Y:S01]  /*0060*/  S2R R8, SR_CTAID.X ;  /* 0x0000000000087919 */ /* 0x000f220000002500 */
[----:B------:R-:W4:Y:S01]  /*0070*/  S2R R11, SR_TID.X ;  /* 0x00000000000b7919 */ /* 0x000f220000002100 */
[----:B0-----:R-:W-:-:S04]  /*0080*/  IMAD R12, R12, 0x20, R10 ;  /* 0x000000200c0c7824 */ /* 0x001fc800078e020a */
[C---:B-1----:R-:W-:Y:S01]  /*0090*/  IMAD R13, R12.reuse, UR8, RZ ;  /* 0x000000080c0d7c24 */ /* 0x042fe2000f8e02ff */
[----:B------:R-:W-:Y:S01]  /*00a0*/  ISETP.GE.AND P1, PT, R12, UR9, PT ;  /* 0x000000090c007c0c */ /* 0x000fe2000bf26270 */
[----:B----4-:R-:W-:-:S04]  /*00b0*/  IMAD R8, R8, 0x20, R11 ;  /* 0x0000002008087824 */ /* 0x010fc800078e020b */
[C---:B------:R-:W-:Y:S01]  /*00c0*/  IMAD.IADD R9, R8.reuse, 0x1, R13 ;  /* 0x0000000108097824 */ /* 0x040fe200078e020d */
[----:B------:R-:W-:-:S03]  /*00d0*/  ISETP.LT.AND P0, PT, R8, UR8, !P1 ;  /* 0x0000000808007c0c */ /* 0x000fc6000cf01270 */
[----:B--2---:R-:W-:-:S10]  /*00e0*/  IMAD.WIDE R2, R9, 0x4, R4 ;  /* 0x0000000409027825 */ /* 0x004fd400078e0204 */
[----:B---3--:R-:W2:Y:S01]  /*00f0*/  @P0 LDG.E R7, desc[UR6][R2.64] ;  /* 0x0000000602070981 */ /* 0x008ea2000c1e1900 */
[----:B------:R-:W0:Y:S01]  /*0100*/  S2UR UR5, SR_CgaCtaId ;  /* 0x00000000000579c3 */ /* 0x000e220000008800 */
[----:B------:R-:W-:Y:S01]  /*0110*/  UMOV UR4, 0x400 ;  /* 0x0000040000047882 */ /* 0x000fe20000000000 */
[----:B------:R-:W-:Y:S01]  /*0120*/  IMAD.MOV.U32 R0, RZ, RZ, RZ ;  /* 0x000000ffff007224 */ /* 0x000fe200078e00ff */
[----:B0-----:R-:W-:-:S06]  /*0130*/  ULEA UR4, UR5, UR4, 0x18 ;  /* 0x0000000405047291 */ /* 0x001fcc000f8ec0ff */
[----:B------:R-:W-:-:S05]  /*0140*/  LEA R6, R10, UR4, 0x7 ;  /* 0x000000040a067c11 */ /* 0x000fca000f8e38ff */
[----:B------:R-:W-:-:S05]  /*0150*/  IMAD R6, R11, 0x4, R6 ;  /* 0x000000040b067824 */ /* 0x000fca00078e0206 */
[----:B--2---:R0:W-:Y:S04]  /*0160*/  @P0 STS [R6], R7 ;  /* 0x0000000706000388 */ /* 0x0041e80000000800 */
[----:B------:R0:W-:Y:S01]  /*0170*/  @!P0 STS [R6], RZ ;  /* 0x000000ff06008388 */ /* 0x0001e20000000800 */
[----:B------:R-:W-:Y:S01]  /*0180*/  BAR.SYNC.DEFER_BLOCKING 0x0 ;  /* 0x0000000000007b1d */ /* 0x000fe20000010000 */
[----:B------:R-:W-:-:S13]  /*0190*/  ISETP.LT.AND P0, PT, R8, UR8, PT ;  /* 0x0000000808007c0c */ /* 0x000fda000bf01270 */
[----:B0-----:R-:W-:Y:S05]  /*01a0*/  @!P1 BRA P0, `(.L_x_0) ;  /* 0x0000000400309947 */ /* 0x001fea0000000000 */
[----:B------:R-:W-:Y:S01]  /*01b0*/  ISETP.GT.AND P4, PT, R12, UR9, PT ;  /* 0x000000090c007c0c */ /* 0x000fe2000bf84270 */
[----:B------:R-:W0:Y:S01]  /*01c0*/  LDC.64 R10, c[0x0][0x380] ;  /* 0x0000e000ff0a7b82 */ /* 0x000e220000000a00 */
[----:B------:R-:W-:Y:S01]  /*01d0*/  ISETP.GE.AND P2, PT, R8, UR8, PT ;  /* 0x0000000808007c0c */ /* 0x000fe2000bf46270 */
[C---:B------:R-:W-:Y:S01]  /*01e0*/  VIADD R6, R12.reuse, 0xffffffff ;  /* 0xffffffff0c067836 */ /* 0x040fe20000000000 */
[----:B------:R-:W-:Y:S02]  /*01f0*/  ISETP.NE.AND P4, PT, R12, RZ, !P4 ;  /* 0x000000ff0c00720c */ /* 0x000fe40006785270 */
[----:B------:R-:W-:Y:S01]  /*0200*/  ISETP.GT.AND P2, PT, R8, -0x1, !P2 ;  /* 0xffffffff0800780c */ /* 0x000fe20005744270 */
[----:B------:R-:W-:-:S03]  /*0210*/  IMAD R17, R6, UR8, RZ ;  /* 0x0000000806117c24 */ /* 0x000fc6000f8e02ff */
[----:B------:R-:W-:Y:S01]  /*0220*/  PLOP3.LUT P5, PT, P4, P2, PT, 0x80, 0x8 ;  /* 0x000000000008781c */ /* 0x000fe200027a5070 */
[C---:B------:R-:W-:Y:S01]  /*0230*/  VIADD R7, R8.reuse, 0x1 ;  /* 0x0000000108077836 */ /* 0x040fe20000000000 */
[----:B------:R-:W-:Y:S02]  /*0240*/  SHF.R.S32.HI R16, RZ, 0x1f, R8 ;  /* 0x0000001fff107819 */ /* 0x000fe40000011408 */
[----:B------:R-:W-:-:S09]  /*0250*/  IADD3 R18, P0, PT, R8, R13, RZ ;  /* 0x0000000d08127210 */ /* 0x000fd20007f1e0ff */
[----:B------:R-:W1:Y:S01]  /*0260*/  @P5 LDC R23, c[0x3][0x4] ;  /* 0x00c00100ff175b82 */ /* 0x000e620000000800 */
[----:B------:R-:W-:Y:S01]  /*0270*/  @P5 IMAD.IADD R15, R8, 0x1, R17 ;  /* 0x00000001080f5824 */ /* 0x000fe200078e0211 */
[----:B------:R-:W-:Y:S02]  /*0280*/  LEA.HI.X.SX32 R20, R13, R16, 0x1, P0 ;  /* 0x000000100d147211 */ /* 0x000fe400000f0eff */
[----:B0-----:R-:W-:Y:S01]  /*0290*/  LEA R6, P3, R18, R10, 0x2 ;  /* 0x0000000a12067211 */ /* 0x001fe200078610ff */
[----:B------:R-:W-:Y:S01]  /*02a0*/  @P5 IMAD.WIDE R14, R15, 0x4, R4 ;  /* 0x000000040f0e5825 */ /* 0x000fe200078e0204 */
[----:B------:R-:W-:Y:S02]  /*02b0*/  IADD3 R22, P1, PT, R8, R17, RZ ;  /* 0x0000001108167210 */ /* 0x000fe40007f3e0ff */
[----:B------:R-:W-:Y:S01]  /*02c0*/  ISETP.GE.AND P0, PT, R7, UR8, PT ;  /* 0x0000000807007c0c */ /* 0x000fe2000bf06270 */
[----:B------:R-:W-:Y:S01]  /*02d0*/  VIADD R21, R13, UR8 ;  /* 0x000000080d157c36 */ /* 0x000fe20008000000 */
[----:B------:R0:W5:Y:S01]  /*02e0*/  @P5 LDG.E R19, desc[UR6][R14.64] ;  /* 0x000000060e135981 */ /* 0x000162000c1e1900 */
[----:B------:R-:W-:Y:S01]  /*02f0*/  LEA.HI.X R7, R18, R11, R20, 0x2, P3 ;  /* 0x0000000b12077211 */ /* 0x000fe200018f1414 */
[----:B------:R-:W-:Y:S01]  /*0300*/  BSSY.RECONVERGENT B0, `(.L_x_1) ;  /* 0x0000010000007945 */ /* 0x000fe20003800200 */
[----:B------:R-:W-:-:S02]  /*0310*/  LEA.HI.X.SX32 R17, R17, R16, 0x1, P1 ;  /* 0x0000001011117211 */ /* 0x000fc400008f0eff */
[C---:B------:R-:W-:Y:S02]  /*0320*/  ISETP.GT.AND P1, PT, R8.reuse, UR8, PT ;  /* 0x0000000808007c0c */ /* 0x040fe4000bf24270 */
[C---:B------:R-:W-:Y:S02]  /*0330*/  ISETP.LT.OR P0, PT, R8.reuse, -0x1, P0 ;  /* 0xffffffff0800780c */ /* 0x040fe40000701670 */
[----:B------:R-:W-:Y:S02]  /*0340*/  ISETP.LT.OR P1, PT, R8, 0x1, P1 ;  /* 0x000000010800780c */ /* 0x000fe40000f21670 */
[----:B0-----:R-:W-:Y:S02]  /*0350*/  LEA R14, P3, R22, R10, 0x2 ;  /* 0x0000000a160e7211 */ /* 0x001fe400078610ff */
[----:B------:R-:W-:Y:S02]  /*0360*/  IADD3 R13, P6, PT, R8, R21, RZ ;  /* 0x00000015080d7210 */ /* 0x000fe40007fde0ff */
[----:B------:R-:W-:-:S02]  /*0370*/  LEA.HI.X R15, R22, R11, R17, 0x2, P3 ;  /* 0x0000000b160f7211 */ /* 0x000fc400018f1411 */
[----:B------:R-:W-:Y:S01]  /*0380*/  PLOP3.LUT P3, PT, P4, P0, PT, 0x8f, 0xf8 ;  /* 0x0000000000f8781c */ /* 0x000fe20002761177 */
[----:B-1----:R-:W-:-:S12]  /*0390*/  @!P4 BRA `(.L_x_2) ;  /* 0x000000000018c947 */ /* 0x002fd80003800000 */
[----:B------:R-:W-:-:S04]  /*03a0*/  ISETP.GT.AND P4, PT, R8, UR8, PT ;  /* 0x0000000808007c0c */ /* 0x000fc8000bf84270 */
[----:B------:R-:W-:-:S13]  /*03b0*/  ISETP.LT.OR P4, PT, R8, 0x1, P4 ;  /* 0x000000010800780c */ /* 0x000fda0002781670 */
[----:B------:R-:W-:Y:S05]  /*03c0*/  @P4 BRA `(.L_x_2) ;  /* 0x00000000000c4947 */ /* 0x000fea0003800000 */
[----:B------:R-:W2:Y:S01]  /*03d0*/  LDG.E R0, desc[UR6][R14.64+-0x4] ;  /* 0xfffffc060e007981 */ /* 0x000ea2000c1e1900 */
[----:B------:R-:W2:Y:S02]  /*03e0*/  LDCU UR4, c[0x3][URZ] ;  /* 0x00c00000ff0477ac */ /* 0x000ea40008000800 */
[----:B--2---:R-:W-:-:S07]  /*03f0*/  FFMA R0, R0, UR4, RZ ;  /* 0x0000000400007c23 */ /* 0x004fce00080000ff */
.L_x_2:
[----:B------:R-:W-:Y:S05]  /*0400*/  BSYNC.RECONVERGENT B0 ;  /* 0x0000000000007941 */ /* 0x000fea0003800200 */
.L_x_1:
[----:B-----5:R-:W-:Y:S01]  /*0410*/  @P5 FFMA R0, R19, R23, R0 ;  /* 0x0000001713005223 */ /* 0x020fe20000000000 */
[C---:B------:R-:W-:Y:S01]  /*0420*/  ISETP.GE.OR P5, PT, R12.reuse, UR9, P1 ;  /* 0x000000090c007c0c */ /* 0x040fe20008fa6670 */
[C---:B------:R-:W-:Y:S01]  /*0430*/  VIADD R18, R12.reuse, 0x1 ;  /* 0x000000010c127836 */ /* 0x040fe20000000000 */
[----:B------:R-:W-:Y:S01]  /*0440*/  LEA.HI.X.SX32 R16, R21, R16, 0x1, P6 ;  /* 0x0000001015107211 */ /* 0x000fe200030f0eff */
[----:B------:R0:W2:Y:S01]  /*0450*/  @!P3 LDG.E R15, desc[UR6][R14.64+0x4] ;  /* 0x000004060e0fb981 */ /* 0x0000a2000c1e1900 */
[C---:B------:R-:W-:Y:S02]  /*0460*/  LEA R10, P6, R13.reuse, R10, 0x2 ;  /* 0x0000000a0d0a7211 */ /* 0x040fe400078c10ff */
[----:B------:R-:W-:Y:S02]  /*0470*/  ISETP.GE.OR P4, PT, R12, UR9, !P2 ;  /* 0x000000090c007c0c */ /* 0x000fe4000d786670 */
[----:B------:R-:W-:Y:S02]  /*0480*/  ISETP.GE.OR P2, PT, R18, UR9, !P2 ;  /* 0x0000000912007c0c */ /* 0x000fe4000d746670 */
[----:B------:R-:W-:-:S02]  /*0490*/  LEA.HI.X R11, R13, R11, R16, 0x2, P6 ;  /* 0x0000000b0d0b7211 */ /* 0x000fc400030f1410 */
[----:B------:R-:W-:Y:S01]  /*04a0*/  ISETP.GE.OR P6, PT, R12, UR9, P0 ;  /* 0x000000090c007c0c */ /* 0x000fe200087c6670 */
[----:B------:R-:W3:Y:S01]  /*04b0*/  @!P5 LDG.E R13, desc[UR6][R6.64+-0x4] ;  /* 0xfffffc06060dd981 */ /* 0x000ee2000c1e1900 */
[C---:B------:R-:W-:Y:S01]  /*04c0*/  ISETP.GE.OR P1, PT, R18.reuse, UR9, P1 ;  /* 0x0000000912007c0c */ /* 0x040fe20008f26670 */
[----:B------:R-:W3:Y:S01]  /*04d0*/  @!P5 LDC R12, c[0x3][0xc] ;  /* 0x00c00300ff0cdb82 */ /* 0x000ee20000000800 */
[----:B------:R-:W-:-:S03]  /*04e0*/  ISETP.GE.OR P0, PT, R18, UR9, P0 ;  /* 0x0000000912007c0c */ /* 0x000fc60008706670 */
[----:B------:R1:W4:Y:S02]  /*04f0*/  @!P4 LDG.E R17, desc[UR6][R2.64] ;  /* 0x000000060211c981 */ /* 0x000324000c1e1900 */
[----:B------:R-:W-:Y:S02]  /*0500*/  @!P2 IMAD.IADD R21, R8, 0x1, R21 ;  /* 0x000000010815a824 */ /* 0x000fe400078e0215 */
[----:B------:R-:W2:Y:S02]  /*0510*/  @!P3 LDC R8, c[0x3][0x8] ;  /* 0x00c00200ff08bb82 */ /* 0x000ea40000000800 */
[----:B------:R1:W4:Y:S01]  /*0520*/  @!P6 LDG.E R19, desc[UR6][R6.64+0x4] ;  /* 0x000004060613e981 */ /* 0x000322000c1e1900 */
[----:B------:R-:W-:-:S03]  /*0530*/  @!P2 IMAD.WIDE R4, R21, 0x4, R4 ;  /* 0x000000041504a825 */ /* 0x000fc600078e0204 */
[----:B------:R-:W4:Y:S02]  /*0540*/  @!P1 LDG.E R21, desc[UR6][R10.64+-0x4] ;  /* 0xfffffc060a159981 */ /* 0x000f24000c1e1900 */
[----:B0-----:R-:W4:Y:S02]  /*0550*/  @!P4 LDC R14, c[0x3][0x10] ;  /* 0x00c00400ff0ecb82 */ /* 0x001f240000000800 */
[----:B------:R-:W4:Y:S04]  /*0560*/  @!P2 LDG.E R5, desc[UR6][R4.64] ;  /* 0x000000060405a981 */ /* 0x000f28000c1e1900 */
[----:B------:R-:W4:Y:S02]  /*0570*/  @!P0 LDG.E R23, desc[UR6][R10.64+0x4] ;  /* 0x000004060a178981 */ /* 0x000f24000c1e1900 */
[----:B------:R-:W0:Y:S08]  /*0580*/  @!P6 LDC R16, c[0x3][0x14] ;  /* 0x00c00500ff10eb82 */ /* 0x000e300000000800 */
[----:B------:R-:W0:Y:S08]  /*0590*/  @!P1 LDC R18, c[0x3][0x18] ;  /* 0x00c00600ff129b82 */ /* 0x000e300000000800 */
[----:B------:R-:W0:Y:S08]  /*05a0*/  @!P2 LDC R20, c[0x3][0x1c] ;  /* 0x00c00700ff14ab82 */ /* 0x000e300000000800 */
[----:B-1----:R-:W1:Y:S08]  /*05b0*/  LDC.64 R2, c[0x0][0x388] ;  /* 0x0000e200ff027b82 */ /* 0x002e700000000a00 */
[----:B------:R-:W0:Y:S01]  /*05c0*/  @!P0 LDC R6, c[0x3][0x20] ;  /* 0x00c00800ff068b82 */ /* 0x000e220000000800 */
[----:B-1----:R-:W-:-:S04]  /*05d0*/  IMAD.WIDE R2, R9, 0x4, R2 ;  /* 0x0000000409027825 */ /* 0x002fc800078e0202 */
[----:B--2---:R-:W-:-:S04]  /*05e0*/  @!P3 FFMA R0, R15, R8, R0 ;  /* 0x000000080f00b223 */ /* 0x004fc80000000000 */
[----:B---3--:R-:W-:-:S04]  /*05f0*/  @!P5 FFMA R0, R13, R12, R0 ;  /* 0x0000000c0d00d223 */ /* 0x008fc80000000000 */
[----:B----4-:R-:W-:-:S04]  /*0600*/  @!P4 FFMA R0, R17, R14, R0 ;  /* 0x0000000e1100c223 */ /* 0x010fc80000000000 */
[----:B0-----:R-:W-:-:S04]  /*0610*/  @!P6 FFMA R0, R19, R16, R0 ;  /* 0x000000101300e223 */ /* 0x001fc80000000000 */
[----:B------:R-:W-:-:S04]  /*0620*/  @!P1 FFMA R0, R21, R18, R0 ;  /* 0x0000001215009223 */ /* 0x000fc80000000000 */
[----:B------:R-:W-:-:S04]  /*0630*/  @!P2 FFMA R0, R5, R20, R0 ;  /* 0x000000140500a223 */ /* 0x000fc80000000000 */
[----:B------:R-:W-:-:S05]  /*0640*/  @!P0 FFMA R0, R23, R6, R0 ;  /* 0x0000000617008223 */ /* 0x000fca0000000000 */
[----:B------:R-:W-:Y:S01]  /*0650*/  STG.E desc[UR6][R2.64], R0 ;  /* 0x0000000002007986 */ /* 0x000fe2000c101906 */
[----:B------:R-:W-:Y:S05]  /*0660*/  EXIT ;  /* 0x000000000000794d */ /* 0x000fea0003800000 */
.L_x_0:
[C---:B------:R-:W-:Y:S01]  /*0670*/  VIADD R0, R10.reuse, 0xffffffdf ;  /* 0xffffffdf0a007836 */ /* 0x040fe20000000000 */
[C---:B------:R-:W-:Y:S01]  /*0680*/  LOP3.LUT P4, RZ, R11.reuse, 0x3e0, R10, 0xc8, !PT ;  /* 0x000003e00bff7812 */ /* 0x040fe2000788c80a */
[C---:B------:R-:W-:Y:S01]  /*0690*/  VIADD R2, R11.reuse, 0xffffffff ;  /* 0xffffffff0b027836 */ /* 0x040fe20000000000 */
[----:B------:R-:W-:Y:S01]  /*06a0*/  ISETP.GT.U32.AND P1, PT, R10, 0x1f, PT ;  /* 0x0000001f0a00780c */ /* 0x000fe20003f24070 */
[----:B------:R-:W-:Y:S01]  /*06b0*/  IMAD.MOV.U32 R5, RZ, RZ, RZ ;  /* 0x000000ffff057224 */ /* 0x000fe200078e00ff */
[----:B------:R-:W-:Y:S02]  /*06c0*/  ISETP.GE.U32.AND P0, PT, R0, -0x20, PT ;  /* 0xffffffe00000780c */ /* 0x000fe40003f06070 */
[C---:B------:R-:W-:Y:S02]  /*06d0*/  LOP3.LUT R3, R2.reuse, R10, RZ, 0xfc, !PT ;  /* 0x0000000a02037212 */ /* 0x040fe400078efcff */
[----:B------:R-:W-:Y:S02]  /*06e0*/  ISETP.GT.U32.OR P3, PT, R2, 0x1f, !P0 ;  /* 0x0000001f0200780c */ /* 0x000fe40004764470 */
[----:B------:R-:W-:-:S02]  /*06f0*/  ISETP.GT.U32.OR P6, PT, R11, 0x1f, !P0 ;  /* 0x0000001f0b00780c */ /* 0x000fc400047c4470 */
[----:B------:R-:W-:Y:S02]  /*0700*/  ISETP.GT.U32.OR P0, PT, R11, 0x1e, !P0 ;  /* 0x0000001e0b00780c */ /* 0x000fe40004704470 */
[----:B------:R-:W-:Y:S02]  /*0710*/  ISETP.GT.U32.AND P5, PT, R3, 0x1f, PT ;  /* 0x0000001f0300780c */ /* 0x000fe40003fa4070 */
[----:B------:R-:W-:Y:S02]  /*0720*/  ISETP.GT.U32.AND P2, PT, R10, 0x1e, PT ;  /* 0x0000001e0a00780c */ /* 0x000fe40003f44070 */
[----:B------:R-:W-:-:S03]  /*0730*/  ISETP.GT.U32.OR P1, PT, R11, 0x1e, P1 ;  /* 0x0000001e0b00780c */ /* 0x000fc60000f24470 */
[----:B------:R-:W0:Y:S01]  /*0740*/  @!P3 LDS R0, [R6+-0x84] ;  /* 0xffff7c000600b984 */ /* 0x000e220000000800 */
[----:B------:R-:W0:Y:S03]  /*0750*/  @!P3 LDC R7, c[0x3][RZ] ;  /* 0x00c00000ff07bb82 */ /* 0x000e260000000800 */
[----:B------:R-:W1:Y:S04]  /*0760*/  @!P6 LDS R4, [R6+-0x80] ;  /* 0xffff80000604e984 */ /* 0x000e680000000800 */
[----:B------:R-:W2:Y:S01]  /*0770*/  @!P0 LDS R8, [R6+-0x7c] ;  /* 0xffff840006088984 */ /* 0x000ea20000000800 */
[----:B------:R-:W1:Y:S08]  /*0780*/  @!P6 LDC R12, c[0x3][0x4] ;  /* 0x00c00100ff0ceb82 */ /* 0x000e700000000800 */
[----:B------:R-:W3:Y:S01]  /*0790*/  @!P1 LDC R13, c[0x3][0x14] ;  /* 0x00c00500ff0d9b82 */ /* 0x000ee20000000800 */
[----:B0-----:R-:W-:Y:S01]  /*07a0*/  @!P3 FFMA R5, R0, R7, RZ ;  /* 0x000000070005b223 */ /* 0x001fe200000000ff */
[----:B------:R-:W-:Y:S01]  /*07b0*/  ISETP.GT.U32.OR P3, PT, R2, 0x1f, P2 ;  /* 0x0000001f0200780c */ /* 0x000fe20001764470 */
[----:B------:R-:W0:Y:S01]  /*07c0*/  @!P5 LDS R0, [R6+-0x4] ;  /* 0xfffffc000600d984 */ /* 0x000e220000000800 */
[C---:B------:R-:W-:Y:S01]  /*07d0*/  ISETP.GT.U32.OR P2, PT, R11.reuse, 0x1f, P2 ;  /* 0x0000001f0b00780c */ /* 0x040fe20001744470 */
[----:B-1----:R-:W-:Y:S01]  /*07e0*/  @!P6 FFMA R5, R4, R12, R5 ;  /* 0x0000000c0405e223 */ /* 0x002fe20000000005 */
[----:B------:R-:W-:Y:S01]  /*07f0*/  VIMNMX.U32 R2, PT, PT, R11, R10, !PT ;  /* 0x0000000a0b027248 */ /* 0x000fe20007fe0000 */
[----:B------:R-:W-:Y:S01]  /*0800*/  @!P1 LDS R4, [R6+0x4] ;  /* 0x0000040006049984 */ /* 0x000fe20000000800 */
[----:B------:R-:W0:Y:S02]  /*0810*/  @!P5 LDC R7, c[0x3][0xc] ;  /* 0x00c00300ff07db82 */ /* 0x000e240000000800 */
[----:B------:R-:W-:Y:S01]  /*0820*/  ISETP.GT.U32.AND P6, PT, R2, 0x1e, PT ;  /* 0x0000001e0200780c */ /* 0x000fe20003fc4070 */
[----:B------:R-:W1:Y:S04]  /*0830*/  @!P4 LDS R10, [R6] ;  /* 0x00000000060ac984 */ /* 0x000e680000000800 */
[----:B------:R-:W4:Y:S01]  /*0840*/  @!P3 LDS R12, [R6+0x7c] ;  /* 0x00007c00060cb984 */ /* 0x000f220000000800 */
[----:B------:R-:W2:Y:S03]  /*0850*/  @!P0 LDC R2, c[0x3][0x8] ;  /* 0x00c00200ff028b82 */ /* 0x000ea60000000800 */
[----:B------:R-:W5:Y:S04]  /*0860*/  @!P2 LDS R14, [R6+0x80] ;  /* 0x00008000060ea984 */ /* 0x000f680000000800 */
[----:B------:R-:W5:Y:S01]  /*0870*/  @!P6 LDS R16, [R6+0x84] ;  /* 0x000084000610e984 */ /* 0x000f620000000800 */
[----:B------:R-:W1:Y:S08]  /*0880*/  @!P4 LDC R11, c[0x3][0x10] ;  /* 0x00c00400ff0bcb82 */ /* 0x000e700000000800 */
[----:B------:R-:W4:Y:S08]  /*0890*/  @!P3 LDC R15, c[0x3][0x18] ;  /* 0x00c00600ff0fbb82 */ /* 0x000f300000000800 */
[----:B------:R-:W5:Y:S01]  /*08a0*/  @!P2 LDC R17, c[0x3][0x1c] ;  /* 0x00c00700ff11ab82 */ /* 0x000f620000000800 */
[----:B--2---:R-:W-:-:S04]  /*08b0*/  @!P0 FFMA R5, R8, R2, R5 ;  /* 0x0000000208058223 */ /* 0x004fc80000000005 */
[----:B0-----:R-:W-:-:S03]  /*08c0*/  @!P5 FFMA R5, R0, R7, R5 ;  /* 0x000000070005d223 */ /* 0x001fc60000000005 */
[----:B------:R-:W0:Y:S01]  /*08d0*/  LDC.64 R2, c[0x0][0x388] ;  /* 0x0000e200ff027b82 */ /* 0x000e220000000a00 */
[----:B-1----:R-:W-:-:S04]  /*08e0*/  @!P4 FFMA R5, R10, R11, R5 ;  /* 0x0000000b0a05c223 */ /* 0x002fc80000000005 */
[----:B---3--:R-:W-:-:S03]  /*08f0*/  @!P1 FFMA R5, R4, R13, R5 ;  /* 0x0000000d04059223 */ /* 0x008fc60000000005 */
[----:B------:R-:W1:Y:S01]  /*0900*/  @!P6 LDC R8, c[0x3][0x20] ;  /* 0x00c00800ff08eb82 */ /* 0x000e620000000800 */
[----:B----4-:R-:W-:-:S04]  /*0910*/  @!P3 FFMA R5, R12, R15, R5 ;  /* 0x0000000f0c05b223 */ /* 0x010fc80000000005 */
[----:B-----5:R-:W-:Y:S01]  /*0920*/  @!P2 FFMA R5, R14, R17, R5 ;  /* 0x000000110e05a223 */ /* 0x020fe20000000005 */
[----:B0-----:R-:W-:-:S04]  /*0930*/  IMAD.WIDE R2, R9, 0x4, R2 ;  /* 0x0000000409027825 */ /* 0x001fc800078e0202 */
[----:B-1----:R-:W-:-:S05]  /*0940*/  @!P6 FFMA R5, R16, R8, R5 ;  /* 0x000000081005e223 */ /* 0x002fca0000000005 */
[----:B------:R-:W-:Y:S01]  /*0950*/  STG.E desc[UR6][R2.64], R5 ;  /* 0x0000000502007986 */ /* 0x000fe2000c101906 */
[----:B------:R-:W-:Y:S05]  /*0960*/  EXIT ;  /* 0x000000000000794d */ /* 0x000fea0003800000 */
.L_x_3:
[----:B------:R-:W-:-:S00]  /*0970*/  BRA `(.L_x_3) ;  /* 0xfffffffc00fc7947 */ /* 0x000fc0000383ffff */
[----:B------:R-:W-:-:S00]  /*0980*/  NOP ;  /* 0x0000000000007918 */ /* 0x000fc00000000000 */
[----:B------:R-:W-:-:S00]  /*0990*/  NOP ;  /* 0x0000000000007918 */ /* 0x000fc00000000000 */
[----:B------:R-:W-:-:S00]  /*09a0*/  NOP ;  /* 0x0000000000007918 */ /* 0x000fc00000000000 */
[----:B------:R-:W-:-:S00]  /*09b0*/  NOP ;  /* 0x0000000000007918 */ /* 0x000fc00000000000 */
[----:B------:R-:W-:-:S00]  /*09c0*/  NOP ;  /* 0x0000000000007918 */ /* 0x000fc00000000000 */
[----:B------:R-:W-:-:S00]  /*09d0*/  NOP ;  /* 0x0000000000007918 */ /* 0x000fc00000000000 */
[----:B------:R-:W-:-:S00]  /*09e0*/  NOP ;  /* 0x0000000000007918 */ /* 0x000fc00000000000 */
[----:B------:R-:W-:-:S00]  /*09f0*/  NOP ;  /* 0x0000000000007918 */ /* 0x000fc00000000000 */
.L_x_4:


//--------------------- .nv.shared._Z21convolution_2D_kernelPfS_ii --------------------------
	.section	.nv.shared._Z21convolution_2D_kernelPfS_ii,"aw",@nobits
	.sectionflags	@""
	.align	4
.nv.shared._Z21convolution_2D_kernelPfS_ii:
	.zero		5120


//--------------------- .nv.shared.reserved.0     --------------------------
	.section	.nv.shared.reserved.0,"aw",@nobits
	.weak		__nv_reservedSMEM_offset_0_alias
	.size		__nv_reservedSMEM_offset_0_alias, 0, 64
	.other		__nv_reservedSMEM_offset_0_alias,@"STO_CUDA_RESERVED_SHARED STV_DEFAULT"
__nv_reservedSMEM_offset_0_alias:
	.zero		0
	.zero		64


//--------------------- .nv.constant0._Z21convolution_2D_kernelPfS_ii --------------------------
	.section	.nv.constant0._Z21convolution_2D_kernelPfS_ii,"a",@progbits
	.sectionflags	@""
	.align	4
.nv.constant0._Z21convolution_2D_kernelPfS_ii:
	.zero		920


//--------------------- SYMBOLS --------------------------

	.type		.nv.reservedSmem.offset0,@object
	.size		.nv.reservedSmem.offset0,0x4
	.type		.nv.reservedSmem.cap,@object
	.size		.nv.reservedSmem.cap,0x4
